//
// Generated by NVIDIA NVVM Compiler
//
// Compiler Build ID: CL-36424714
// Cuda compilation tools, release 13.0, V13.0.88
// Based on NVVM 20.0.0
//

.version 9.0
.target sm_100
.address_size 64

	// .globl	_Z24game_of_life_step_kernelPKmPmii

.visible .entry _Z24game_of_life_step_kernelPKmPmii(
	.param .u64 .ptr .align 1 _Z24game_of_life_step_kernelPKmPmii_param_0,
	.param .u64 .ptr .align 1 _Z24game_of_life_step_kernelPKmPmii_param_1,
	.param .u32 _Z24game_of_life_step_kernelPKmPmii_param_2,
	.param .u32 _Z24game_of_life_step_kernelPKmPmii_param_3
)
{
	.reg .pred 	%p<50>;
	.reg .b32 	%r<53>;
	.reg .b64 	%rd<156>;

	ld.param.u64 	%rd31, [_Z24game_of_life_step_kernelPKmPmii_param_0];
	ld.param.u32 	%r5, [_Z24game_of_life_step_kernelPKmPmii_param_2];
	ld.param.u32 	%r6, [_Z24game_of_life_step_kernelPKmPmii_param_3];
	cvta.to.global.u64 	%rd1, %rd31;
	cvt.s64.s32 	%rd2, %r6;
	mul.wide.s32 	%rd32, %r6, %r5;
	mov.u32 	%r7, %ctaid.x;
	mov.u32 	%r8, %ntid.x;
	mul.wide.u32 	%rd33, %r7, %r8;
	mov.u32 	%r9, %tid.x;
	cvt.u64.u32 	%rd34, %r9;
	add.s64 	%rd144, %rd33, %rd34;
	setp.ge.u64 	%p4, %rd144, %rd32;
	@%p4 bra 	$L__BB0_24;
	cvt.u32.u64 	%r10, %rd2;
$L__BB0_2:
	or.b64  	%rd35, %rd144, %rd2;
	and.b64  	%rd36, %rd35, -4294967296;
	setp.ne.s64 	%p5, %rd36, 0;
	@%p5 bra 	$L__BB0_4;
	cvt.u32.u64 	%r11, %rd144;
	div.u32 	%r12, %r11, %r10;
	mul.lo.s32 	%r13, %r12, %r10;
	sub.s32 	%r14, %r11, %r13;
	cvt.u64.u32 	%rd145, %r12;
	cvt.u64.u32 	%rd146, %r14;
	bra.uni 	$L__BB0_5;
$L__BB0_4:
	div.u64 	%rd145, %rd144, %rd2;
	mul.lo.s64 	%rd37, %rd145, %rd2;
	sub.s64 	%rd146, %rd144, %rd37;
$L__BB0_5:
	cvt.u32.u64 	%r1, %rd145;
	cvt.u32.u64 	%r2, %rd146;
	add.s32 	%r3, %r1, 1;
	add.s32 	%r4, %r2, 1;
	setp.le.s32 	%p6, %r5, %r1;
	or.b64  	%rd39, %rd146, %rd145;
	shr.u64 	%rd40, %rd39, 31;
	and.b64  	%rd41, %rd40, 1;
	setp.eq.b64 	%p7, %rd41, 1;
	setp.le.s32 	%p8, %r6, %r2;
	or.pred  	%p9, %p6, %p8;
	or.pred  	%p10, %p9, %p7;
	mov.b64 	%rd147, 0;
	@%p10 bra 	$L__BB0_7;
	and.b64  	%rd42, %rd145, 4294967295;
	and.b64  	%rd43, %rd146, 4294967295;
	mad.lo.s64 	%rd44, %rd42, %rd2, %rd43;
	shl.b64 	%rd45, %rd44, 3;
	add.s64 	%rd46, %rd1, %rd45;
	ld.global.nc.u64 	%rd147, [%rd46];
$L__BB0_7:
	setp.le.s32 	%p11, %r5, %r1;
	setp.lt.s32 	%p12, %r1, 0;
	or.pred  	%p1, %p12, %p11;
	setp.lt.s32 	%p13, %r2, 1;
	or.pred  	%p14, %p1, %p13;
	setp.lt.s32 	%p15, %r6, %r2;
	or.pred  	%p16, %p15, %p14;
	mov.b64 	%rd148, 0;
	@%p16 bra 	$L__BB0_9;
	and.b64  	%rd48, %rd145, 2147483647;
	add.s32 	%r15, %r2, -1;
	cvt.u64.u32 	%rd49, %r15;
	mad.lo.s64 	%rd50, %rd48, %rd2, %rd49;
	shl.b64 	%rd51, %rd50, 3;
	add.s64 	%rd52, %rd1, %rd51;
	ld.global.nc.u64 	%rd148, [%rd52];
$L__BB0_9:
	setp.lt.s32 	%p17, %r2, -1;
	or.pred  	%p18, %p1, %p17;
	setp.ge.s32 	%p19, %r4, %r6;
	or.pred  	%p20, %p18, %p19;
	mov.b64 	%rd149, 0;
	@%p20 bra 	$L__BB0_11;
	and.b64  	%rd54, %rd145, 2147483647;
	cvt.u64.u32 	%rd55, %r4;
	mad.lo.s64 	%rd56, %rd54, %rd2, %rd55;
	shl.b64 	%rd57, %rd56, 3;
	add.s64 	%rd58, %rd1, %rd57;
	ld.global.nc.u64 	%rd149, [%rd58];
$L__BB0_11:
	setp.le.s32 	%p21, %r6, %r2;
	setp.lt.s32 	%p22, %r1, 1;
	setp.lt.s32 	%p23, %r5, %r1;
	or.pred  	%p2, %p22, %p23;
	setp.lt.s32 	%p24, %r2, 0;
	or.pred  	%p25, %p2, %p24;
	or.pred  	%p26, %p21, %p25;
	mov.b64 	%rd150, 0;
	@%p26 bra 	$L__BB0_13;
	add.s32 	%r16, %r1, -1;
	cvt.u64.u32 	%rd60, %r16;
	and.b64  	%rd61, %rd146, 2147483647;
	mad.lo.s64 	%rd62, %rd60, %rd2, %rd61;
	shl.b64 	%rd63, %rd62, 3;
	add.s64 	%rd64, %rd1, %rd63;
	ld.global.nc.u64 	%rd150, [%rd64];
$L__BB0_13:
	setp.lt.s32 	%p27, %r6, %r2;
	setp.lt.s32 	%p28, %r2, 1;
	or.pred  	%p29, %p2, %p28;
	or.pred  	%p30, %p27, %p29;
	mov.b64 	%rd151, 0;
	@%p30 bra 	$L__BB0_15;
	add.s32 	%r17, %r1, -1;
	cvt.u64.u32 	%rd66, %r17;
	add.s32 	%r18, %r2, -1;
	cvt.u64.u32 	%rd67, %r18;
	mad.lo.s64 	%rd68, %rd66, %rd2, %rd67;
	shl.b64 	%rd69, %rd68, 3;
	add.s64 	%rd70, %rd1, %rd69;
	ld.global.nc.u64 	%rd151, [%rd70];
$L__BB0_15:
	setp.ge.s32 	%p31, %r4, %r6;
	setp.lt.s32 	%p32, %r2, -1;
	or.pred  	%p33, %p2, %p32;
	or.pred  	%p34, %p33, %p31;
	mov.b64 	%rd152, 0;
	@%p34 bra 	$L__BB0_17;
	add.s32 	%r19, %r1, -1;
	cvt.u64.u32 	%rd72, %r19;
	cvt.u64.u32 	%rd73, %r4;
	mad.lo.s64 	%rd74, %rd72, %rd2, %rd73;
	shl.b64 	%rd75, %rd74, 3;
	add.s64 	%rd76, %rd1, %rd75;
	ld.global.nc.u64 	%rd152, [%rd76];
$L__BB0_17:
	setp.lt.s32 	%p35, %r2, 0;
	setp.le.s32 	%p36, %r6, %r2;
	setp.lt.s32 	%p37, %r1, -1;
	setp.ge.s32 	%p38, %r3, %r5;
	or.pred  	%p3, %p37, %p38;
	or.pred  	%p39, %p35, %p3;
	or.pred  	%p40, %p36, %p39;
	mov.b64 	%rd153, 0;
	@%p40 bra 	$L__BB0_19;
	cvt.u64.u32 	%rd78, %r3;
	and.b64  	%rd79, %rd146, 2147483647;
	mad.lo.s64 	%rd80, %rd78, %rd2, %rd79;
	shl.b64 	%rd81, %rd80, 3;
	add.s64 	%rd82, %rd1, %rd81;
	ld.global.nc.u64 	%rd153, [%rd82];
$L__BB0_19:
	or.pred  	%p43, %p28, %p3;
	or.pred  	%p44, %p27, %p43;
	mov.b64 	%rd154, 0;
	@%p44 bra 	$L__BB0_21;
	cvt.u64.u32 	%rd84, %r3;
	add.s32 	%r20, %r2, -1;
	cvt.u64.u32 	%rd85, %r20;
	mad.lo.s64 	%rd86, %rd84, %rd2, %rd85;
	shl.b64 	%rd87, %rd86, 3;
	add.s64 	%rd88, %rd1, %rd87;
	ld.global.nc.u64 	%rd154, [%rd88];
$L__BB0_21:
	setp.ge.s32 	%p45, %r4, %r6;
	setp.lt.s32 	%p46, %r2, -1;
	or.pred  	%p47, %p46, %p3;
	or.pred  	%p48, %p47, %p45;
	mov.b64 	%rd155, 0;
	@%p48 bra 	$L__BB0_23;
	cvt.u64.u32 	%rd90, %r3;
	cvt.u64.u32 	%rd91, %r4;
	mad.lo.s64 	%rd92, %rd90, %rd2, %rd91;
	shl.b64 	%rd93, %rd92, 3;
	add.s64 	%rd94, %rd1, %rd93;
	ld.global.nc.u64 	%rd155, [%rd94];
$L__BB0_23:
	ld.param.u64 	%rd143, [_Z24game_of_life_step_kernelPKmPmii_param_1];
	mov.b64 	{%r21, %r22}, %rd148;
	mov.b64 	{%r23, %r24}, %rd147;
	shf.l.wrap.b32 	%r25, %r22, %r23, 1;
	shf.l.wrap.b32 	%r26, %r23, %r24, 1;
	mov.b64 	%rd95, {%r25, %r26};
	mov.b64 	{%r27, %r28}, %rd149;
	shf.l.wrap.b32 	%r29, %r24, %r27, 31;
	shf.l.wrap.b32 	%r30, %r23, %r24, 31;
	mov.b64 	%rd96, {%r30, %r29};
	mov.b64 	{%r31, %r32}, %rd151;
	mov.b64 	{%r33, %r34}, %rd150;
	shf.l.wrap.b32 	%r35, %r32, %r33, 1;
	shf.l.wrap.b32 	%r36, %r33, %r34, 1;
	mov.b64 	%rd97, {%r35, %r36};
	mov.b64 	{%r37, %r38}, %rd152;
	shf.l.wrap.b32 	%r39, %r34, %r37, 31;
	shf.l.wrap.b32 	%r40, %r33, %r34, 31;
	mov.b64 	%rd98, {%r40, %r39};
	mov.b64 	{%r41, %r42}, %rd154;
	mov.b64 	{%r43, %r44}, %rd153;
	shf.l.wrap.b32 	%r45, %r42, %r43, 1;
	shf.l.wrap.b32 	%r46, %r43, %r44, 1;
	mov.b64 	%rd99, {%r45, %r46};
	mov.b64 	{%r47, %r48}, %rd155;
	shf.l.wrap.b32 	%r49, %r44, %r47, 31;
	shf.l.wrap.b32 	%r50, %r43, %r44, 31;
	mov.b64 	%rd100, {%r50, %r49};
	xor.b64  	%rd101, %rd97, %rd150;
	xor.b64  	%rd102, %rd101, %rd98;
	or.b64  	%rd103, %rd98, %rd150;
	and.b64  	%rd104, %rd103, %rd97;
	and.b64  	%rd105, %rd98, %rd150;
	or.b64  	%rd106, %rd104, %rd105;
	xor.b64  	%rd107, %rd96, %rd95;
	xor.b64  	%rd108, %rd107, %rd99;
	or.b64  	%rd109, %rd99, %rd96;
	and.b64  	%rd110, %rd109, %rd95;
	and.b64  	%rd111, %rd99, %rd96;
	or.b64  	%rd112, %rd110, %rd111;
	xor.b64  	%rd113, %rd100, %rd153;
	and.b64  	%rd114, %rd100, %rd153;
	xor.b64  	%rd115, %rd108, %rd102;
	xor.b64  	%rd116, %rd115, %rd113;
	or.b64  	%rd117, %rd113, %rd108;
	and.b64  	%rd118, %rd117, %rd102;
	and.b64  	%rd119, %rd113, %rd108;
	or.b64  	%rd120, %rd118, %rd119;
	xor.b64  	%rd121, %rd112, %rd106;
	xor.b64  	%rd122, %rd121, %rd114;
	or.b64  	%rd123, %rd114, %rd112;
	and.b64  	%rd124, %rd123, %rd106;
	and.b64  	%rd125, %rd114, %rd112;
	or.b64  	%rd126, %rd124, %rd125;
	xor.b64  	%rd127, %rd120, %rd122;
	and.b64  	%rd128, %rd120, %rd122;
	or.b64  	%rd129, %rd126, %rd128;
	not.b64 	%rd130, %rd129;
	and.b64  	%rd131, %rd116, %rd130;
	or.b64  	%rd132, %rd129, %rd116;
	not.b64 	%rd133, %rd132;
	and.b64  	%rd134, %rd147, %rd133;
	or.b64  	%rd135, %rd134, %rd131;
	and.b64  	%rd136, %rd135, %rd127;
	cvta.to.global.u64 	%rd137, %rd143;
	shl.b64 	%rd138, %rd144, 3;
	add.s64 	%rd139, %rd137, %rd138;
	st.global.u64 	[%rd139], %rd136;
	mov.u32 	%r51, %ntid.x;
	mov.u32 	%r52, %nctaid.x;
	mul.wide.u32 	%rd140, %r51, %r52;
	add.s64 	%rd144, %rd144, %rd140;
	cvt.s64.s32 	%rd141, %r5;
	mul.lo.s64 	%rd142, %rd2, %rd141;
	setp.lt.u64 	%p49, %rd144, %rd142;
	@%p49 bra 	$L__BB0_2;
$L__BB0_24:
	ret;

}


// ===== COMPILED SASS (sm_100) =====

	.target	sm_100

	.elftype	@"ET_EXEC"


//--------------------- .note.nv.tkinfo           --------------------------
	.section	.note.nv.tkinfo,"",@"SHT_NOTE"
	.sectionflags	@"SHF_NOTE_NV_TKINFO"
	.tkinfo
        /*0018*/ 	.word	0x00000002
        /*0030*/ 	.string	""
        /*0030*/ 	.string	"ptxas"
        /*0030*/ 	.string	"Cuda compilation tools, release 13.0, V13.0.88"
        /*0030*/ 	.string	"Build cuda_13.0.r13.0/compiler.36424714_0"
        /*0030*/ 	.string	"-arch sm_100 -m 64 "



//--------------------- .note.nv.cuinfo           --------------------------
	.section	.note.nv.cuinfo,"",@"SHT_NOTE"
	.sectionflags	@"SHF_NOTE_NV_CUINFO"
        /*0018*/ 	.short	0x0002
        /*001a*/ 	.short	0x0064
        /*001c*/ 	.short	0x0082
	.zero		2


//--------------------- .nv.info                  --------------------------
	.section	.nv.info,"",@"SHT_CUDA_INFO"
	.align	4


	//----- nvinfo : EIATTR_REGCOUNT
	.align		4
        /*0000*/ 	.byte	0x04, 0x2f
        /*0002*/ 	.short	(.L_1 - .L_0)
	.align		4
.L_0:
        /*0004*/ 	.word	index@(_Z24game_of_life_step_kernelPKmPmii)
        /*0008*/ 	.word	0x00000020


	//----- nvinfo : EIATTR_FRAME_SIZE
	.align		4
.L_1:
        /*000c*/ 	.byte	0x04, 0x11
        /*000e*/ 	.short	(.L_3 - .L_2)
	.align		4
.L_2:
        /*0010*/ 	.word	index@($__internal_0_$__cuda_sm20_div_u64)
        /*0014*/ 	.word	0x00000000


	//----- nvinfo : EIATTR_FRAME_SIZE
	.align		4
.L_3:
        /*0018*/ 	.byte	0x04, 0x11
        /*001a*/ 	.short	(.L_5 - .L_4)
	.align		4
.L_4:
        /*001c*/ 	.word	index@(_Z24game_of_life_step_kernelPKmPmii)
        /*0020*/ 	.word	0x00000000


	//----- nvinfo : EIATTR_MIN_STACK_SIZE
	.align		4
.L_5:
        /*0024*/ 	.byte	0x04, 0x12
        /*0026*/ 	.short	(.L_7 - .L_6)
	.align		4
.L_6:
        /*0028*/ 	.word	index@(_Z24game_of_life_step_kernelPKmPmii)
        /*002c*/ 	.word	0x00000000
.L_7:


//--------------------- .nv.compat                --------------------------
	.section	.nv.compat,"",@"SHT_CUDA_COMPAT_INFO"
	.align	4
        /*0000*/ 	.byte	0x02, 0x09, 0x00, 0x00, 0x02, 0x02, 0x01, 0x00, 0x02, 0x05, 0x05, 0x00, 0x03, 0x07, 0x01, 0x01
        /*0010*/ 	.byte	0x02, 0x03, 0x00, 0x00, 0x02, 0x06, 0x01, 0x00, 0x04, 0x0b, 0x08, 0x00, 0x09, 0x00, 0x00, 0x00
        /*0020*/ 	.byte	0x00, 0x00, 0x00, 0x00


//--------------------- .nv.info._Z24game_of_life_step_kernelPKmPmii --------------------------
	.section	.nv.info._Z24game_of_life_step_kernelPKmPmii,"",@"SHT_CUDA_INFO"
	.sectionflags	@""
	.align	4


	//----- nvinfo : EIATTR_CUDA_API_VERSION
	.align		4
        /*0000*/ 	.byte	0x04, 0x37
        /*0002*/ 	.short	(.L_9 - .L_8)
.L_8:
        /*0004*/ 	.word	0x00000082


	//----- nvinfo : EIATTR_KPARAM_INFO
	.align		4
.L_9:
        /*0008*/ 	.byte	0x04, 0x17
        /*000a*/ 	.short	(.L_11 - .L_10)
.L_10:
        /*000c*/ 	.word	0x00000000
        /*0010*/ 	.short	0x0003
        /*0012*/ 	.short	0x0014
        /*0014*/ 	.byte	0x00, 0xf0, 0x11, 0x00


	//----- nvinfo : EIATTR_KPARAM_INFO
	.align		4
.L_11:
        /*0018*/ 	.byte	0x04, 0x17
        /*001a*/ 	.short	(.L_13 - .L_12)
.L_12:
        /*001c*/ 	.word	0x00000000
        /*0020*/ 	.short	0x0002
        /*0022*/ 	.short	0x0010
        /*0024*/ 	.byte	0x00, 0xf0, 0x11, 0x00


	//----- nvinfo : EIATTR_KPARAM_INFO
	.align		4
.L_13:
        /*0028*/ 	.byte	0x04, 0x17
        /*002a*/ 	.short	(.L_15 - .L_14)
.L_14:
        /*002c*/ 	.word	0x00000000
        /*0030*/ 	.short	0x0001
        /*0032*/ 	.short	0x0008
        /*0034*/ 	.byte	0x00, 0xf5, 0x21, 0x00


	//----- nvinfo : EIATTR_KPARAM_INFO
	.align		4
.L_15:
        /*0038*/ 	.byte	0x04, 0x17
        /*003a*/ 	.short	(.L_17 - .L_16)
.L_16:
        /*003c*/ 	.word	0x00000000
        /*0040*/ 	.short	0x0000
        /*0042*/ 	.short	0x0000
        /*0044*/ 	.byte	0x00, 0xf5, 0x21, 0x00


	//----- nvinfo : EIATTR_SPARSE_MMA_MASK
	.align		4
.L_17:
        /*0048*/ 	.byte	0x03, 0x50
        /*004a*/ 	.short	0x0000


	//----- nvinfo : EIATTR_MAXREG_COUNT
	.align		4
        /*004c*/ 	.byte	0x03, 0x1b
        /*004e*/ 	.short	0x00ff


	//----- nvinfo : EIATTR_MERCURY_ISA_VERSION
	.align		4
        /*0050*/ 	.byte	0x03, 0x5f
        /*0052*/ 	.short	0x0101


	//----- nvinfo : EIATTR_VRC_CTA_INIT_COUNT
	.align		4
        /*0054*/ 	.byte	0x02, 0x4a
	.zero		1
	.zero		1


	//----- nvinfo : EIATTR_EXIT_INSTR_OFFSETS
	.align		4
        /*0058*/ 	.byte	0x04, 0x1c
        /*005a*/ 	.short	(.L_19 - .L_18)


	//   ....[0]....
.L_18:
        /*005c*/ 	.word	0x000000a0


	//   ....[1]....
        /*0060*/ 	.word	0x00000e60


	//----- nvinfo : EIATTR_CRS_STACK_SIZE
	.align		4
.L_19:
        /*0064*/ 	.byte	0x04, 0x1e
        /*0066*/ 	.short	(.L_21 - .L_20)
.L_20:
        /*0068*/ 	.word	0x00000000


	//----- nvinfo : EIATTR_CBANK_PARAM_SIZE
	.align		4
.L_21:
        /*006c*/ 	.byte	0x03, 0x19
        /*006e*/ 	.short	0x0018


	//----- nvinfo : EIATTR_PARAM_CBANK
	.align		4
        /*0070*/ 	.byte	0x04, 0x0a
        /*0072*/ 	.short	(.L_23 - .L_22)
	.align		4
.L_22:
        /*0074*/ 	.word	index@(.nv.constant0._Z24game_of_life_step_kernelPKmPmii)
        /*0078*/ 	.short	0x0380
        /*007a*/ 	.short	0x0018


	//----- nvinfo : EIATTR_SW_WAR
	.align		4
.L_23:
        /*007c*/ 	.byte	0x04, 0x36
        /*007e*/ 	.short	(.L_25 - .L_24)
.L_24:
        /*0080*/ 	.word	0x00000008
.L_25:


//--------------------- .nv.callgraph             --------------------------
	.section	.nv.callgraph,"",@"SHT_CUDA_CALLGRAPH"
	.align	4
	.sectionentsize	8
	.align		4
        /*0000*/ 	.word	0x00000000
	.align		4
        /*0004*/ 	.word	0xffffffff
	.align		4
        /*0008*/ 	.word	0x00000000
	.align		4
        /*000c*/ 	.word	0xfffffffe
	.align		4
        /*0010*/ 	.word	0x00000000
	.align		4
        /*0014*/ 	.word	0xfffffffd
	.align		4
        /*0018*/ 	.word	0x00000000
	.align		4
        /*001c*/ 	.word	0xfffffffc


//--------------------- .text._Z24game_of_life_step_kernelPKmPmii --------------------------
	.section	.text._Z24game_of_life_step_kernelPKmPmii,"ax",@progbits
	.align	128
        .global         _Z24game_of_life_step_kernelPKmPmii
        .type           _Z24game_of_life_step_kernelPKmPmii,@function
        .size           _Z24game_of_life_step_kernelPKmPmii,(.L_x_5 - _Z24game_of_life_step_kernelPKmPmii)
        .other          _Z24game_of_life_step_kernelPKmPmii,@"STO_CUDA_ENTRY STV_DEFAULT"
_Z24game_of_life_step_kernelPKmPmii:
.text._Z24game_of_life_step_kernelPKmPmii:
[----:B------:R-:W-:Y:S01]  /*0000*/  LDC R1, c[0x0][0x37c] ;  /* 0x0000df00ff017b82 */ /* 0x000fe20000000800 */
[----:B------:R-:W0:Y:S07]  /*0010*/  S2R R2, SR_TID.X ;  /* 0x0000000000027919 */ /* 0x000e2e0000002100 */
[----:B------:R-:W0:Y:S01]  /*0020*/  S2UR UR8, SR_CTAID.X ;  /* 0x00000000000879c3 */ /* 0x000e220000002500 */
[----:B------:R-:W1:Y:S01]  /*0030*/  LDCU.64 UR6, c[0x0][0x390] ;  /* 0x00007200ff0677ac */ /* 0x000e620008000a00 */
[----:B------:R-:W-:-:S06]  /*0040*/  IMAD.MOV.U32 R3, RZ, RZ, RZ ;  /* 0x000000ffff037224 */ /* 0x000fcc00078e00ff */
[----:B------:R-:W0:Y:S01]  /*0050*/  LDC R5, c[0x0][0x360] ;  /* 0x0000d800ff057b82 */ /* 0x000e220000000800 */
[----:B-1----:R-:W-:Y:S01]  /*0060*/  UIMAD.WIDE UR4, UR7, UR6, URZ ;  /* 0x00000006070472a5 */ /* 0x002fe2000f8e02ff */
[----:B0-----:R-:W-:-:S05]  /*0070*/  IMAD.WIDE.U32 R4, R5, UR8, R2 ;  /* 0x0000000805047c25 */ /* 0x001fca000f8e0002 */
[----:B------:R-:W-:-:S04]  /*0080*/  ISETP.GE.U32.AND P0, PT, R4, UR4, PT ;  /* 0x0000000404007c0c */ /* 0x000fc8000bf06070 */
[----:B------:R-:W-:-:S13]  /*0090*/  ISETP.GE.U32.AND.EX P0, PT, R5, UR5, PT, P0 ;  /* 0x0000000505007c0c */ /* 0x000fda000bf06100 */
[----:B------:R-:W-:Y:S05]  /*00a0*/  @P0 EXIT ;  /* 0x000000000000094d */ /* 0x000fea0003800000 */
[----:B------:R-:W0:Y:S01]  /*00b0*/  LDCU.64 UR8, c[0x0][0x358] ;  /* 0x00006b00ff0877ac */ /* 0x000e220008000a00 */
[----:B------:R-:W1:Y:S01]  /*00c0*/  LDCU UR6, c[0x0][0x394] ;  /* 0x00007280ff0677ac */ /* 0x000e620008000800 */
[----:B------:R-:W2:Y:S01]  /*00d0*/  LDCU.64 UR10, c[0x0][0x388] ;  /* 0x00007100ff0a77ac */ /* 0x000ea20008000a00 */
[----:B------:R-:W-:-:S12]  /*00e0*/  USHF.R.S32.HI UR5, URZ, 0x1f, UR7 ;  /* 0x0000001fff057899 */ /* 0x000fd80008011407 */
.L_x_3:
[----:B------:R-:W-:Y:S01]  /*00f0*/  LOP3.LUT R0, R5, UR5, RZ, 0xfc, !PT ;  /* 0x0000000505007c12 */ /* 0x000fe2000f8efcff */
[----:B------:R-:W-:Y:S03]  /*0100*/  BSSY.RECONVERGENT B0, `(.L_x_0) ;  /* 0x0000024000007945 */ /* 0x000fe60003800200 */
[----:B------:R-:W-:-:S13]  /*0110*/  ISETP.NE.U32.AND P0, PT, R0, RZ, PT ;  /* 0x000000ff0000720c */ /* 0x000fda0003f05070 */
[----:B------:R-:W-:Y:S05]  /*0120*/  @P0 BRA `(.L_x_1) ;  /* 0x0000000000600947 */ /* 0x000fea0003800000 */
[----:B-1----:R-:W-:Y:S02]  /*0130*/  IMAD.U32 R3, RZ, RZ, UR6 ;  /* 0x00000006ff037e24 */ /* 0x002fe4000f8e00ff */
[----:B------:R-:W-:Y:S02]  /*0140*/  IMAD.MOV.U32 R13, RZ, RZ, RZ ;  /* 0x000000ffff0d7224 */ /* 0x000fe400078e00ff */
[----:B------:R-:W1:Y:S01]  /*0150*/  I2F.U32.RP R0, R3 ;  /* 0x0000000300007306 */ /* 0x000e620000209000 */
[----:B------:R-:W-:-:S07]  /*0160*/  ISETP.NE.U32.AND P2, PT, R3, RZ, PT ;  /* 0x000000ff0300720c */ /* 0x000fce0003f45070 */
[----:B-1----:R-:W1:Y:S02]  /*0170*/  MUFU.RCP R0, R0 ;  /* 0x0000000000007308 */ /* 0x002e640000001000 */
[----:B-1----:R-:W-:-:S06]  /*0180*/  VIADD R6, R0, 0xffffffe ;  /* 0x0ffffffe00067836 */ /* 0x002fcc0000000000 */
[----:B------:R1:W3:Y:S02]  /*0190*/  F2I.FTZ.U32.TRUNC.NTZ R7, R6 ;  /* 0x0000000600077305 */ /* 0x0002e4000021f000 */
[----:B-1----:R-:W-:Y:S02]  /*01a0*/  IMAD.MOV.U32 R6, RZ, RZ, RZ ;  /* 0x000000ffff067224 */ /* 0x002fe400078e00ff */
[----:B---3--:R-:W-:-:S04]  /*01b0*/  IMAD R2, R7, R3, RZ ;  /* 0x0000000307027224 */ /* 0x008fc800078e02ff */
[----:B------:R-:W-:-:S04]  /*01c0*/  IMAD.MOV R9, RZ, RZ, -R2 ;  /* 0x000000ffff097224 */ /* 0x000fc800078e0a02 */
[----:B------:R-:W-:-:S06]  /*01d0*/  IMAD.HI.U32 R7, R7, R9, R6 ;  /* 0x0000000907077227 */ /* 0x000fcc00078e0006 */
[----:B------:R-:W-:-:S04]  /*01e0*/  IMAD.HI.U32 R12, R7, R4, RZ ;  /* 0x00000004070c7227 */ /* 0x000fc800078e00ff */
[----:B------:R-:W-:Y:S02]  /*01f0*/  IMAD.MOV R2, RZ, RZ, -R12 ;  /* 0x000000ffff027224 */ /* 0x000fe400078e0a0c */
[----:B------:R-:W-:Y:S02]  /*0200*/  IMAD.MOV.U32 R7, RZ, RZ, RZ ;  /* 0x000000ffff077224 */ /* 0x000fe400078e00ff */
[----:B------:R-:W-:-:S05]  /*0210*/  IMAD R2, R3, R2, R4 ;  /* 0x0000000203027224 */ /* 0x000fca00078e0204 */
[----:B------:R-:W-:-:S13]  /*0220*/  ISETP.GE.U32.AND P0, PT, R2, R3, PT ;  /* 0x000000030200720c */ /* 0x000fda0003f06070 */
[----:B------:R-:W-:Y:S02]  /*0230*/  @P0 IMAD.IADD R2, R2, 0x1, -R3 ;  /* 0x0000000102020824 */ /* 0x000fe400078e0a03 */
[----:B------:R-:W-:-:S03]  /*0240*/  @P0 VIADD R12, R12, 0x1 ;  /* 0x000000010c0c0836 */ /* 0x000fc60000000000 */
[----:B------:R-:W-:-:S13]  /*0250*/  ISETP.GE.U32.AND P1, PT, R2, R3, PT ;  /* 0x000000030200720c */ /* 0x000fda0003f26070 */
[----:B------:R-:W-:Y:S01]  /*0260*/  @P1 VIADD R12, R12, 0x1 ;  /* 0x000000010c0c1836 */ /* 0x000fe20000000000 */
[----:B------:R-:W-:-:S05]  /*0270*/  @!P2 LOP3.LUT R12, RZ, R3, RZ, 0x33, !PT ;  /* 0x00000003ff0ca212 */ /* 0x000fca00078e33ff */
[----:B------:R-:W-:-:S04]  /*0280*/  IMAD.MOV R24, RZ, RZ, -R12 ;  /* 0x000000ffff187224 */ /* 0x000fc800078e0a0c */
[----:B------:R-:W-:Y:S01]  /*0290*/  IMAD R24, R3, R24, R4 ;  /* 0x0000001803187224 */ /* 0x000fe200078e0204 */
[----:B------:R-:W-:Y:S06]  /*02a0*/  BRA `(.L_x_2) ;  /* 0x0000000000247947 */ /* 0x000fec0003800000 */
.L_x_1:
[----:B------:R-:W-:-:S07]  /*02b0*/  MOV R0, 0x2d0 ;  /* 0x000002d000007802 */ /* 0x000fce0000000f00 */
[----:B012---:R-:W-:Y:S05]  /*02c0*/  CALL.REL.NOINC `($__internal_0_$__cuda_sm20_div_u64) ;  /* 0x0000000800e87944 */ /* 0x007fea0003c00000 */
[----:B------:R-:W-:Y:S01]  /*02d0*/  IADD3 R7, P0, PT, RZ, -R12, RZ ;  /* 0x8000000cff077210 */ /* 0x000fe20007f1e0ff */
[----:B------:R-:W-:-:S04]  /*02e0*/  IMAD.U32 R3, RZ, RZ, UR6 ;  /* 0x00000006ff037e24 */ /* 0x000fc8000f8e00ff */
[----:B------:R-:W-:Y:S02]  /*02f0*/  IMAD.X R0, RZ, RZ, ~R13, P0 ;  /* 0x000000ffff007224 */ /* 0x000fe400000e0e0d */
[----:B------:R-:W-:-:S04]  /*0300*/  IMAD.WIDE.U32 R24, R7, R3, R4 ;  /* 0x0000000307187225 */ /* 0x000fc800078e0004 */
[----:B------:R-:W-:-:S04]  /*0310*/  IMAD R0, R0, R3, RZ ;  /* 0x0000000300007224 */ /* 0x000fc800078e02ff */
[----:B------:R-:W-:-:S04]  /*0320*/  IMAD R7, R7, UR5, R0 ;  /* 0x0000000507077c24 */ /* 0x000fc8000f8e0200 */
[----:B------:R-:W-:-:S07]  /*0330*/  IMAD.IADD R7, R25, 0x1, R7 ;  /* 0x0000000119077824 */ /* 0x000fce00078e0207 */
.L_x_2:
[----:B0-2---:R-:W-:Y:S05]  /*0340*/  BSYNC.RECONVERGENT B0 ;  /* 0x0000000000007941 */ /* 0x005fea0003800200 */
.L_x_0:
[----:B------:R-:W0:Y:S01]  /*0350*/  LDC R0, c[0x0][0x390] ;  /* 0x0000e400ff007b82 */ /* 0x000e220000000800 */
[----:B------:R-:W-:Y:S01]  /*0360*/  LOP3.LUT R7, R7, R13, RZ, 0xfc, !PT ;  /* 0x0000000d07077212 */ /* 0x000fe200078efcff */
[C---:B------:R-:W-:Y:S01]  /*0370*/  VIADD R18, R24.reuse, 0x1 ;  /* 0x0000000118127836 */ /* 0x040fe20000000000 */
[C---:B------:R-:W-:Y:S02]  /*0380*/  LOP3.LUT R2, R24.reuse, R12, RZ, 0xfc, !PT ;  /* 0x0000000c18027212 */ /* 0x040fe400078efcff */
[----:B------:R-:W-:Y:S02]  /*0390*/  CS2R R10, SRZ ;  /* 0x00000000000a7805 */ /* 0x000fe4000001ff00 */
[----:B------:R-:W-:Y:S02]  /*03a0*/  ISETP.GE.AND P0, PT, R24, R3, PT ;  /* 0x000000031800720c */ /* 0x000fe40003f06270 */
[----:B------:R-:W-:-:S04]  /*03b0*/  SHF.R.U64 R2, R2, 0x1f, R7 ;  /* 0x0000001f02027819 */ /* 0x000fc80000001207 */
[----:B------:R-:W-:-:S04]  /*03c0*/  LOP3.LUT R2, R2, 0x1, RZ, 0xc0, !PT ;  /* 0x0000000102027812 */ /* 0x000fc800078ec0ff */
[----:B------:R-:W-:Y:S02]  /*03d0*/  ISETP.EQ.U32.AND P2, PT, R2, 0x1, PT ;  /* 0x000000010200780c */ /* 0x000fe40003f42070 */
[CC--:B0-----:R-:W-:Y:S02]  /*03e0*/  ISETP.GE.OR P0, PT, R12.reuse, R0.reuse, P0 ;  /* 0x000000000c00720c */ /* 0x0c1fe40000706670 */
[CC--:B------:R-:W-:Y:S02]  /*03f0*/  ISETP.GE.AND P4, PT, R12.reuse, R0.reuse, PT ;  /* 0x000000000c00720c */ /* 0x0c0fe40003f86270 */
[----:B------:R-:W-:Y:S02]  /*0400*/  ISETP.EQ.U32.OR.EX P2, PT, RZ, RZ, P0, P2 ;  /* 0x000000ffff00720c */ /* 0x000fe40000742520 */
[C---:B------:R-:W-:Y:S02]  /*0410*/  ISETP.GT.AND P0, PT, R12.reuse, R0, PT ;  /* 0x000000000c00720c */ /* 0x040fe40003f04270 */
[----:B------:R-:W-:-:S02]  /*0420*/  ISETP.LT.OR P4, PT, R12, RZ, P4 ;  /* 0x000000ff0c00720c */ /* 0x000fc40002781670 */
[----:B------:R-:W-:-:S04]  /*0430*/  ISETP.LT.OR P1, PT, R12, 0x1, P0 ;  /* 0x000000010c00780c */ /* 0x000fc80000721670 */
[C---:B------:R-:W-:Y:S02]  /*0440*/  ISETP.LT.OR P0, PT, R24.reuse, 0x1, P1 ;  /* 0x000000011800780c */ /* 0x040fe40000f01670 */
[C---:B------:R-:W-:Y:S01]  /*0450*/  ISETP.LT.OR P5, PT, R24.reuse, RZ, P1 ;  /* 0x000000ff1800720c */ /* 0x040fe20000fa1670 */
[----:B------:R-:W0:Y:S01]  /*0460*/  @!P2 LDC.64 R16, c[0x0][0x380] ;  /* 0x0000e000ff10ab82 */ /* 0x000e220000000a00 */
[CC--:B------:R-:W-:Y:S01]  /*0470*/  ISETP.GT.OR P0, PT, R24.reuse, R3.reuse, P0 ;  /* 0x000000031800720c */ /* 0x0c0fe20000704670 */
[----:B------:R-:W-:Y:S01]  /*0480*/  @!P2 IMAD.MOV.U32 R25, RZ, RZ, RZ ;  /* 0x000000ffff19a224 */ /* 0x000fe200078e00ff */
[CC--:B------:R-:W-:Y:S02]  /*0490*/  ISETP.GE.OR P5, PT, R24.reuse, R3.reuse, P5 ;  /* 0x000000031800720c */ /* 0x0c0fe40002fa6670 */
[----:B------:R-:W-:Y:S01]  /*04a0*/  ISETP.LT.OR P1, PT, R24, -0x1, P1 ;  /* 0xffffffff1800780c */ /* 0x000fe20000f21670 */
[----:B------:R-:W-:-:S03]  /*04b0*/  @!P2 IMAD.WIDE.U32 R6, R12, R3, R24 ;  /* 0x000000030c06a225 */ /* 0x000fc600078e0018 */
[----:B------:R-:W-:Y:S01]  /*04c0*/  ISETP.GE.OR P1, PT, R18, R3, P1 ;  /* 0x000000031200720c */ /* 0x000fe20000f26670 */
[----:B------:R-:W-:-:S04]  /*04d0*/  @!P2 IMAD R2, R12, UR5, R7 ;  /* 0x000000050c02ac24 */ /* 0x000fc8000f8e0207 */
[----:B------:R-:W1:Y:S01]  /*04e0*/  @!P0 LDC.64 R26, c[0x0][0x380] ;  /* 0x0000e000ff1a8b82 */ /* 0x000e620000000a00 */
[----:B------:R-:W-:Y:S01]  /*04f0*/  @!P0 VIADD R13, R12, 0xffffffff ;  /* 0xffffffff0c0d8836 */ /* 0x000fe20000000000 */
[----:B------:R-:W-:Y:S01]  /*0500*/  @!P5 LOP3.LUT R8, R24, 0x7fffffff, RZ, 0xc0, !PT ;  /* 0x7fffffff1808d812 */ /* 0x000fe200078ec0ff */
[----:B------:R-:W-:Y:S02]  /*0510*/  @!P0 IMAD.MOV.U32 R7, RZ, RZ, RZ ;  /* 0x000000ffff078224 */ /* 0x000fe400078e00ff */
[----:B------:R-:W-:Y:S02]  /*0520*/  @!P5 VIADD R19, R12, 0xffffffff ;  /* 0xffffffff0c13d836 */ /* 0x000fe40000000000 */
[----:B------:R-:W-:Y:S01]  /*0530*/  @!P5 IMAD.MOV.U32 R9, RZ, RZ, RZ ;  /* 0x000000ffff09d224 */ /* 0x000fe200078e00ff */
[----:B------:R-:W2:Y:S01]  /*0540*/  @!P5 LDC.64 R28, c[0x0][0x380] ;  /* 0x0000e000ff1cdb82 */ /* 0x000ea20000000a00 */
[----:B0-----:R-:W-:Y:S01]  /*0550*/  @!P2 LEA R16, P3, R6, R16, 0x3 ;  /* 0x000000100610a211 */ /* 0x001fe200078618ff */
[----:B------:R-:W-:-:S03]  /*0560*/  @!P5 IMAD.WIDE.U32 R8, R19, R3, R8 ;  /* 0x000000031308d225 */ /* 0x000fc600078e0008 */
[----:B------:R-:W-:Y:S01]  /*0570*/  @!P2 LEA.HI.X R17, R6, R17, R2, 0x3, P3 ;  /* 0x000000110611a211 */ /* 0x000fe200018f1c02 */
[C---:B------:R-:W-:Y:S01]  /*0580*/  @!P0 VIADD R6, R24.reuse, 0xffffffff ;  /* 0xffffffff18068836 */ /* 0x040fe20000000000 */
[C---:B------:R-:W-:Y:S01]  /*0590*/  ISETP.LT.OR P3, PT, R24.reuse, 0x1, P4 ;  /* 0x000000011800780c */ /* 0x040fe20002761670 */
[----:B------:R-:W0:Y:S02]  /*05a0*/  @!P1 LDC.64 R14, c[0x0][0x380] ;  /* 0x0000e000ff0e9b82 */ /* 0x000e240000000a00 */
[CC--:B------:R-:W-:Y:S01]  /*05b0*/  @!P0 IMAD.WIDE.U32 R6, R13.reuse, R3.reuse, R6 ;  /* 0x000000030d068225 */ /* 0x0c0fe200078e0006 */
[----:B------:R-:W-:Y:S01]  /*05c0*/  ISETP.GT.OR P3, PT, R24, R3, P3 ;  /* 0x000000031800720c */ /* 0x000fe20001f64670 */
[----:B------:R3:W4:Y:S02]  /*05d0*/  @!P2 LDG.E.64.CONSTANT R10, desc[UR8][R16.64] ;  /* 0x00000008100aa981 */ /* 0x000724000c1e9b00 */
[----:B------:R-:W-:Y:S01]  /*05e0*/  @!P0 IMAD R13, R13, UR5, R7 ;  /* 0x000000050d0d8c24 */ /* 0x000fe2000f8e0207 */
[----:B-1----:R-:W-:Y:S01]  /*05f0*/  @!P0 LEA R26, P6, R6, R26, 0x3 ;  /* 0x0000001a061a8211 */ /* 0x002fe200078c18ff */
[----:B------:R-:W-:-:S02]  /*0600*/  @!P5 IMAD R19, R19, UR5, R9 ;  /* 0x000000051313dc24 */ /* 0x000fc4000f8e0209 */
[----:B------:R-:W-:Y:S01]  /*0610*/  @!P1 VIADD R7, R12, 0xffffffff ;  /* 0xffffffff0c079836 */ /* 0x000fe20000000000 */
[----:B------:R-:W-:Y:S01]  /*0620*/  @!P0 LEA.HI.X R27, R6, R27, R13, 0x3, P6 ;  /* 0x0000001b061b8211 */ /* 0x000fe200030f1c0d */
[----:B------:R-:W-:Y:S01]  /*0630*/  VIADD R6, R12, 0x1 ;  /* 0x000000010c067836 */ /* 0x000fe20000000000 */
[----:B--2---:R-:W-:-:S03]  /*0640*/  @!P5 LEA R28, P2, R8, R28, 0x3 ;  /* 0x0000001c081cd211 */ /* 0x004fc600078418ff */
[----:B------:R-:W1:Y:S01]  /*0650*/  @!P3 LDC.64 R20, c[0x0][0x380] ;  /* 0x0000e000ff14bb82 */ /* 0x000e620000000a00 */
[----:B------:R-:W-:Y:S01]  /*0660*/  @!P5 LEA.HI.X R29, R8, R29, R19, 0x3, P2 ;  /* 0x0000001d081dd211 */ /* 0x000fe200010f1c13 */
[----:B------:R-:W-:Y:S01]  /*0670*/  @!P1 IMAD.MOV.U32 R19, RZ, RZ, RZ ;  /* 0x000000ffff139224 */ /* 0x000fe200078e00ff */
[----:B------:R-:W-:Y:S02]  /*0680*/  ISETP.LT.OR P2, PT, R24, -0x1, P4 ;  /* 0xffffffff1800780c */ /* 0x000fe40002741670 */
[----:B------:R-:W-:Y:S02]  /*0690*/  CS2R R8, SRZ ;  /* 0x0000000000087805 */ /* 0x000fe4000001ff00 */
[----:B------:R-:W-:Y:S01]  /*06a0*/  ISETP.GE.AND P4, PT, R6, R0, PT ;  /* 0x000000000600720c */ /* 0x000fe20003f86270 */
[CC--:B---3--:R-:W-:Y:S01]  /*06b0*/  @!P1 IMAD.WIDE.U32 R16, R7.reuse, R3.reuse, R18 ;  /* 0x0000000307109225 */ /* 0x0c8fe200078e0012 */
[----:B------:R-:W-:Y:S02]  /*06c0*/  ISETP.GE.OR P2, PT, R18, R3, P2 ;  /* 0x000000031200720c */ /* 0x000fe40001746670 */
[----:B------:R-:W-:Y:S01]  /*06d0*/  ISETP.LT.OR P4, PT, R12, -0x1, P4 ;  /* 0xffffffff0c00780c */ /* 0x000fe20002781670 */
[----:B------:R-:W2:Y:S01]  /*06e0*/  @!P5 LDG.E.64.CONSTANT R8, desc[UR8][R28.64] ;  /* 0x000000081c08d981 */ /* 0x000ea2000c1e9b00 */
[----:B------:R-:W-:Y:S01]  /*06f0*/  @!P1 IMAD R2, R7, UR5, R17 ;  /* 0x0000000507029c24 */ /* 0x000fe2000f8e0211 */
[----:B0-----:R-:W-:Y:S01]  /*0700*/  @!P1 LEA R14, P6, R16, R14, 0x3 ;  /* 0x0000000e100e9211 */ /* 0x001fe200078c18ff */
[C---:B------:R-:W-:Y:S01]  /*0710*/  @!P3 VIADD R22, R24.reuse, 0xffffffff ;  /* 0xffffffff1816b836 */ /* 0x040fe20000000000 */
[----:B------:R-:W-:Y:S01]  /*0720*/  ISETP.LT.OR P5, PT, R24, RZ, P4 ;  /* 0x000000ff1800720c */ /* 0x000fe200027a1670 */
[----:B------:R-:W-:Y:S01]  /*0730*/  @!P3 IMAD.MOV.U32 R23, RZ, RZ, RZ ;  /* 0x000000ffff17b224 */ /* 0x000fe200078e00ff */
[----:B------:R-:W-:Y:S01]  /*0740*/  @!P1 LEA.HI.X R15, R16, R15, R2, 0x3, P6 ;  /* 0x0000000f100f9211 */ /* 0x000fe200030f1c02 */
[----:B------:R-:W-:Y:S01]  /*0750*/  IMAD.MOV.U32 R2, RZ, RZ, RZ ;  /* 0x000000ffff027224 */ /* 0x000fe200078e00ff */
[----:B------:R-:W-:-:S02]  /*0760*/  ISETP.GE.OR P5, PT, R24, R3, P5 ;  /* 0x000000031800720c */ /* 0x000fc40002fa6670 */
[----:B------:R-:W0:Y:S01]  /*0770*/  @!P2 LDC.64 R16, c[0x0][0x380] ;  /* 0x0000e000ff10ab82 */ /* 0x000e220000000a00 */
[C---:B------:R-:W-:Y:S02]  /*0780*/  @!P3 LOP3.LUT R19, R12.reuse, 0x7fffffff, RZ, 0xc0, !PT ;  /* 0x7fffffff0c13b812 */ /* 0x040fe400078ec0ff */
[----:B------:R-:W-:Y:S01]  /*0790*/  @!P2 LOP3.LUT R7, R12, 0x7fffffff, RZ, 0xc0, !PT ;  /* 0x7fffffff0c07a812 */ /* 0x000fe200078ec0ff */
[----:B------:R3:W5:Y:S02]  /*07a0*/  @!P0 LDG.E.CONSTANT R2, desc[UR8][R26.64+0x4] ;  /* 0x000004081a028981 */ /* 0x000764000c1e9900 */
[----:B------:R-:W-:Y:S01]  /*07b0*/  @!P3 IMAD.WIDE.U32 R22, R19, R3, R22 ;  /* 0x000000031316b225 */ /* 0x000fe200078e0016 */
[----:B------:R-:W-:-:S03]  /*07c0*/  ISETP.LT.OR P0, PT, R24, 0x1, P4 ;  /* 0x000000011800780c */ /* 0x000fc60002701670 */
[----:B------:R-:W-:Y:S01]  /*07d0*/  @!P3 IMAD R19, R19, UR5, R23 ;  /* 0x000000051313bc24 */ /* 0x000fe2000f8e0217 */
[C---:B-1----:R-:W-:Y:S01]  /*07e0*/  @!P3 LEA R20, P6, R22.reuse, R20, 0x3 ;  /* 0x000000141614b211 */ /* 0x042fe200078c18ff */
[----:B------:R-:W1:Y:S01]  /*07f0*/  @!P5 LDC.64 R12, c[0x0][0x380] ;  /* 0x0000e000ff0cdb82 */ /* 0x000e620000000a00 */
[----:B------:R-:W-:Y:S02]  /*0800*/  @!P2 IMAD.MOV.U32 R23, RZ, RZ, RZ ;  /* 0x000000ffff17a224 */ /* 0x000fe400078e00ff */
[----:B------:R-:W-:Y:S01]  /*0810*/  @!P3 LEA.HI.X R21, R22, R21, R19, 0x3, P6 ;  /* 0x000000151615b211 */ /* 0x000fe200030f1c13 */
[----:B------:R-:W-:Y:S01]  /*0820*/  @!P2 IMAD.MOV.U32 R22, RZ, RZ, R18 ;  /* 0x000000ffff16a224 */ /* 0x000fe200078e0012 */
[----:B------:R-:W-:-:S03]  /*0830*/  ISETP.GT.OR P0, PT, R24, R3, P0 ;  /* 0x000000031800720c */ /* 0x000fc60000704670 */
[----:B------:R-:W-:Y:S01]  /*0840*/  @!P2 IMAD.WIDE.U32 R22, R7, R3, R22 ;  /* 0x000000030716a225 */ /* 0x000fe200078e0016 */
[----:B------:R-:W-:-:S03]  /*0850*/  ISETP.LT.OR P4, PT, R24, -0x1, P4 ;  /* 0xffffffff1800780c */ /* 0x000fc60002781670 */
[----:B------:R-:W-:Y:S01]  /*0860*/  @!P2 IMAD R7, R7, UR5, R23 ;  /* 0x000000050707ac24 */ /* 0x000fe2000f8e0217 */
[----:B0-----:R-:W-:Y:S01]  /*0870*/  @!P2 LEA R16, P6, R22, R16, 0x3 ;  /* 0x000000101610a211 */ /* 0x001fe200078c18ff */
[----:B---3--:R-:W-:Y:S01]  /*0880*/  @!P5 IMAD.MOV.U32 R27, RZ, RZ, RZ ;  /* 0x000000ffff1bd224 */ /* 0x008fe200078e00ff */
[----:B------:R-:W-:Y:S02]  /*0890*/  @!P5 LOP3.LUT R26, R24, 0x7fffffff, RZ, 0xc0, !PT ;  /* 0x7fffffff181ad812 */ /* 0x000fe400078ec0ff */
[----:B------:R-:W-:Y:S02]  /*08a0*/  @!P2 LEA.HI.X R17, R22, R17, R7, 0x3, P6 ;  /* 0x000000111611a211 */ /* 0x000fe400030f1c07 */
[-C--:B------:R-:W-:Y:S01]  /*08b0*/  ISETP.GE.OR P4, PT, R18, R3.reuse, P4 ;  /* 0x000000031200720c */ /* 0x080fe20002786670 */
[----:B------:R-:W0:Y:S01]  /*08c0*/  @!P0 LDC.64 R22, c[0x0][0x380] ;  /* 0x0000e000ff168b82 */ /* 0x000e220000000a00 */
[----:B------:R-:W-:-:S04]  /*08d0*/  @!P5 IMAD.WIDE.U32 R28, R6, R3, R26 ;  /* 0x00000003061cd225 */ /* 0x000fc800078e001a */
[----:B------:R-:W-:Y:S01]  /*08e0*/  @!P5 IMAD R7, R6, UR5, R29 ;  /* 0x000000050607dc24 */ /* 0x000fe2000f8e021d */
[----:B-1----:R-:W-:-:S04]  /*08f0*/  @!P5 LEA R26, P6, R28, R12, 0x3 ;  /* 0x0000000c1c1ad211 */ /* 0x002fc800078c18ff */
[----:B------:R-:W-:Y:S02]  /*0900*/  @!P5 LEA.HI.X R27, R28, R13, R7, 0x3, P6 ;  /* 0x0000000d1c1bd211 */ /* 0x000fe400030f1c07 */
[----:B------:R-:W1:Y:S01]  /*0910*/  @!P4 LDC.64 R12, c[0x0][0x380] ;  /* 0x0000e000ff0ccb82 */ /* 0x000e620000000a00 */
[----:B------:R-:W-:Y:S02]  /*0920*/  @!P0 VIADD R24, R24, 0xffffffff ;  /* 0xffffffff18188836 */ /* 0x000fe40000000000 */
[----:B------:R-:W-:Y:S02]  /*0930*/  @!P0 IMAD.MOV.U32 R25, RZ, RZ, RZ ;  /* 0x000000ffff198224 */ /* 0x000fe400078e00ff */
[----:B------:R-:W-:Y:S02]  /*0940*/  IMAD.MOV.U32 R7, RZ, RZ, RZ ;  /* 0x000000ffff077224 */ /* 0x000fe400078e00ff */
[----:B------:R-:W-:-:S04]  /*0950*/  @!P0 IMAD.WIDE.U32 R24, R6, R3, R24 ;  /* 0x0000000306188225 */ /* 0x000fc800078e0018 */
[----:B------:R3:W5:Y:S01]  /*0960*/  @!P1 LDG.E.CONSTANT R7, desc[UR8][R14.64] ;  /* 0x000000080e079981 */ /* 0x000762000c1e9900 */
[----:B------:R-:W-:Y:S01]  /*0970*/  @!P0 IMAD R25, R6, UR5, R25 ;  /* 0x0000000506198c24 */ /* 0x000fe2000f8e0219 */
[----:B0-----:R-:W-:Y:S01]  /*0980*/  @!P0 LEA R22, P1, R24, R22, 0x3 ;  /* 0x0000001618168211 */ /* 0x001fe200078218ff */
[----:B------:R-:W-:-:S03]  /*0990*/  IMAD.MOV.U32 R19, RZ, RZ, RZ ;  /* 0x000000ffff137224 */ /* 0x000fc600078e00ff */
[----:B------:R-:W-:Y:S02]  /*09a0*/  @!P0 LEA.HI.X R23, R24, R23, R25, 0x3, P1 ;  /* 0x0000001718178211 */ /* 0x000fe400008f1c19 */
[----:B------:R-:W-:Y:S01]  /*09b0*/  CS2R R24, SRZ ;  /* 0x0000000000187805 */ /* 0x000fe2000001ff00 */
[----:B------:R-:W-:Y:S01]  /*09c0*/  IMAD.MOV.U32 R29, RZ, RZ, RZ ;  /* 0x000000ffff1d7224 */ /* 0x000fe200078e00ff */
[----:B------:R-:W5:Y:S01]  /*09d0*/  @!P3 LDG.E.CONSTANT R19, desc[UR8][R20.64+0x4] ;  /* 0x000004081413b981 */ /* 0x000f62000c1e9900 */
[----:B---3--:R-:W-:Y:S02]  /*09e0*/  @!P4 IMAD.MOV.U32 R14, RZ, RZ, R18 ;  /* 0x000000ffff0ec224 */ /* 0x008fe400078e0012 */
[----:B------:R-:W-:Y:S01]  /*09f0*/  @!P4 IMAD.MOV.U32 R15, RZ, RZ, RZ ;  /* 0x000000ffff0fc224 */ /* 0x000fe200078e00ff */
[----:B------:R-:W3:Y:S01]  /*0a00*/  @!P5 LDG.E.64.CONSTANT R24, desc[UR8][R26.64] ;  /* 0x000000081a18d981 */ /* 0x000ee2000c1e9b00 */
[----:B------:R-:W-:Y:S02]  /*0a10*/  IMAD.MOV.U32 R18, RZ, RZ, RZ ;  /* 0x000000ffff127224 */ /* 0x000fe400078e00ff */
[C---:B------:R-:W-:Y:S01]  /*0a20*/  @!P4 IMAD.WIDE.U32 R14, R6.reuse, R3, R14 ;  /* 0x00000003060ec225 */ /* 0x040fe200078e000e */
[----:B------:R4:W3:Y:S03]  /*0a30*/  @!P2 LDG.E.CONSTANT R29, desc[UR8][R16.64] ;  /* 0x00000008101da981 */ /* 0x0008e6000c1e9900 */
[----:B------:R-:W-:Y:S01]  /*0a40*/  @!P4 IMAD R6, R6, UR5, R15 ;  /* 0x000000050606cc24 */ /* 0x000fe2000f8e020f */
[----:B------:R-:W3:Y:S01]  /*0a50*/  @!P0 LDG.E.CONSTANT R18, desc[UR8][R22.64+0x4] ;  /* 0x0000040816128981 */ /* 0x000ee2000c1e9900 */
[----:B-1----:R-:W-:Y:S01]  /*0a60*/  @!P4 LEA R12, P1, R14, R12, 0x3 ;  /* 0x0000000c0e0cc211 */ /* 0x002fe200078218ff */
[----:B------:R-:W-:-:S03]  /*0a70*/  IMAD.MOV.U32 R15, RZ, RZ, RZ ;  /* 0x000000ffff0f7224 */ /* 0x000fc600078e00ff */
[----:B------:R-:W-:-:S05]  /*0a80*/  @!P4 LEA.HI.X R13, R14, R13, R6, 0x3, P1 ;  /* 0x0000000d0e0dc211 */ /* 0x000fca00008f1c06 */
[----:B------:R0:W3:Y:S01]  /*0a90*/  @!P4 LDG.E.CONSTANT R15, desc[UR8][R12.64] ;  /* 0x000000080c0fc981 */ /* 0x0000e2000c1e9900 */
[----:B------:R-:W1:Y:S01]  /*0aa0*/  LDCU UR4, c[0x0][0x360] ;  /* 0x00006c00ff0477ac */ /* 0x000e620008000800 */
[----:B----4-:R-:W-:Y:S02]  /*0ab0*/  SHF.L.W.U32.HI R16, R10, 0x1, R11 ;  /* 0x000000010a107819 */ /* 0x010fe40000010e0b */
[----:B--2---:R-:W-:Y:S02]  /*0ac0*/  SHF.L.W.U32.HI R14, R8, 0x1f, R9 ;  /* 0x0000001f080e7819 */ /* 0x004fe40000010e09 */
[----:B-----5:R-:W-:-:S04]  /*0ad0*/  SHF.L.W.U32.HI R17, R2, 0x1, R8 ;  /* 0x0000000102117819 */ /* 0x020fc80000010e08 */
[C---:B------:R-:W-:Y:S02]  /*0ae0*/  LOP3.LUT R6, R14.reuse, R17, R8, 0x96, !PT ;  /* 0x000000110e067212 */ /* 0x040fe400078e9608 */
[----:B------:R-:W-:Y:S02]  /*0af0*/  LOP3.LUT R2, R14, R8, R17, 0xe8, !PT ;  /* 0x000000080e027212 */ /* 0x000fe400078ee811 */
[----:B------:R-:W-:Y:S02]  /*0b00*/  SHF.L.W.U32.HI R14, R10, 0x1f, R11 ;  /* 0x0000001f0a0e7819 */ /* 0x000fe40000010e0b */
[----:B------:R-:W-:Y:S02]  /*0b10*/  SHF.L.W.U32.HI R8, R8, 0x1, R9 ;  /* 0x0000000108087819 */ /* 0x000fe40000010e09 */
[----:B------:R-:W-:-:S04]  /*0b20*/  SHF.L.W.U32.HI R17, R9, 0x1f, R7 ;  /* 0x0000001f09117819 */ /* 0x000fc80000010e07 */
[----:B------:R-:W-:Y:S02]  /*0b30*/  LOP3.LUT R7, R17, R8, R9, 0x96, !PT ;  /* 0x0000000811077212 */ /* 0x000fe400078e9609 */
[----:B------:R-:W-:Y:S02]  /*0b40*/  SHF.L.W.U32.HI R19, R19, 0x1, R10 ;  /* 0x0000000113137819 */ /* 0x000fe40000010e0a */
[C-C-:B---3--:R-:W-:Y:S02]  /*0b50*/  SHF.L.W.U32.HI R20, R24.reuse, 0x1, R25.reuse ;  /* 0x0000000118147819 */ /* 0x148fe40000010e19 */
[----:B0-----:R-:W-:Y:S02]  /*0b60*/  SHF.L.W.U32.HI R13, R24, 0x1f, R25 ;  /* 0x0000001f180d7819 */ /* 0x001fe40000010e19 */
[----:B------:R-:W-:Y:S02]  /*0b70*/  SHF.L.W.U32.HI R29, R11, 0x1f, R29 ;  /* 0x0000001f0b1d7819 */ /* 0x000fe40000010e1d */
[----:B------:R-:W-:-:S02]  /*0b80*/  SHF.L.W.U32.HI R18, R18, 0x1, R24 ;  /* 0x0000000112127819 */ /* 0x000fc40000010e18 */
[----:B------:R-:W-:Y:S02]  /*0b90*/  LOP3.LUT R8, R17, R9, R8, 0xe8, !PT ;  /* 0x0000000911087212 */ /* 0x000fe400078ee808 */
[CCC-:B------:R-:W-:Y:S02]  /*0ba0*/  LOP3.LUT R23, R18.reuse, R14.reuse, R19.reuse, 0x96, !PT ;  /* 0x0000000e12177212 */ /* 0x1c0fe400078e9613 */
[----:B------:R-:W-:Y:S02]  /*0bb0*/  LOP3.LUT R21, R18, R14, R19, 0xe8, !PT ;  /* 0x0000000e12157212 */ /* 0x000fe400078ee813 */
[CCC-:B------:R-:W-:Y:S02]  /*0bc0*/  LOP3.LUT R12, R20.reuse, R29.reuse, R16.reuse, 0x96, !PT ;  /* 0x0000001d140c7212 */ /* 0x1c0fe400078e9610 */
[----:B------:R-:W-:Y:S02]  /*0bd0*/  LOP3.LUT R9, R20, R29, R16, 0xe8, !PT ;  /* 0x0000001d14097212 */ /* 0x000fe400078ee810 */
[----:B------:R-:W-:-:S02]  /*0be0*/  LOP3.LUT R16, R23, R13, R24, 0xf6, !PT ;  /* 0x0000000d17107212 */ /* 0x000fc400078ef618 */
[-CC-:B------:R-:W-:Y:S02]  /*0bf0*/  LOP3.LUT R19, R23, R13.reuse, R24.reuse, 0x60, !PT ;  /* 0x0000000d17137212 */ /* 0x180fe400078e6018 */
[CCC-:B------:R-:W-:Y:S02]  /*0c00*/  LOP3.LUT R14, R21.reuse, R13.reuse, R24.reuse, 0xf8, !PT ;  /* 0x0000000d150e7212 */ /* 0x1c0fe400078ef818 */
[----:B------:R-:W-:Y:S02]  /*0c10*/  LOP3.LUT R17, R21, R13, R24, 0x80, !PT ;  /* 0x0000000d15117212 */ /* 0x000fe400078e8018 */
[----:B------:R-:W-:Y:S02]  /*0c20*/  SHF.L.W.U32.HI R15, R25, 0x1f, R15 ;  /* 0x0000001f190f7819 */ /* 0x000fe40000010e0f */
[----:B------:R-:W-:Y:S02]  /*0c30*/  LOP3.LUT R20, R23, R6, RZ, 0x3c, !PT ;  /* 0x0000000617147212 */ /* 0x000fe400078e3cff */
[----:B------:R-:W-:-:S02]  /*0c40*/  LOP3.LUT R6, R19, R16, R6, 0xf8, !PT ;  /* 0x0000001013067212 */ /* 0x000fc400078ef806 */
[----:B------:R-:W-:Y:S02]  /*0c50*/  LOP3.LUT R16, R21, R2, RZ, 0x3c, !PT ;  /* 0x0000000215107212 */ /* 0x000fe400078e3cff */
[----:B------:R-:W-:Y:S02]  /*0c60*/  LOP3.LUT R14, R17, R14, R2, 0xf8, !PT ;  /* 0x0000000e110e7212 */ /* 0x000fe400078ef802 */
[CCC-:B------:R-:W-:Y:S02]  /*0c70*/  LOP3.LUT R2, R12.reuse, R15.reuse, R25.reuse, 0x60, !PT ;  /* 0x0000000f0c027212 */ /* 0x1c0fe400078e6019 */
[----:B------:R-:W-:Y:S02]  /*0c80*/  LOP3.LUT R18, R12, R15, R25, 0xf6, !PT ;  /* 0x0000000f0c127212 */ /* 0x000fe400078ef619 */
[-CC-:B------:R-:W-:Y:S02]  /*0c90*/  LOP3.LUT R17, R20, R13.reuse, R24.reuse, 0x96, !PT ;  /* 0x0000000d14117212 */ /* 0x180fe400078e9618 */
[----:B------:R-:W-:-:S02]  /*0ca0*/  LOP3.LUT R13, R16, R13, R24, 0x78, !PT ;  /* 0x0000000d100d7212 */ /* 0x000fc400078e7818 */
[----:B------:R-:W-:Y:S02]  /*0cb0*/  LOP3.LUT R16, R12, R7, RZ, 0x3c, !PT ;  /* 0x000000070c107212 */ /* 0x000fe400078e3cff */
[----:B------:R-:W-:Y:S02]  /*0cc0*/  LOP3.LUT R7, R2, R18, R7, 0xf8, !PT ;  /* 0x0000001202077212 */ /* 0x000fe400078ef807 */
[----:B------:R-:W1:Y:S01]  /*0cd0*/  LDC R2, c[0x0][0x370] ;  /* 0x0000dc00ff027b82 */ /* 0x000e620000000800 */
[CCC-:B------:R-:W-:Y:S02]  /*0ce0*/  LOP3.LUT R12, R9.reuse, R15.reuse, R25.reuse, 0xf8, !PT ;  /* 0x0000000f090c7212 */ /* 0x1c0fe400078ef819 */
[C---:B------:R-:W-:Y:S02]  /*0cf0*/  LOP3.LUT R19, R9.reuse, R15, R25, 0x80, !PT ;  /* 0x0000000f09137212 */ /* 0x040fe400078e8019 */
[----:B------:R-:W-:Y:S02]  /*0d00*/  LOP3.LUT R24, R9, R8, RZ, 0x3c, !PT ;  /* 0x0000000809187212 */ /* 0x000fe400078e3cff */
[----:B------:R-:W-:-:S02]  /*0d10*/  LOP3.LUT R9, R14, R6, R13, 0xf8, !PT ;  /* 0x000000060e097212 */ /* 0x000fc400078ef80d */
[----:B------:R-:W-:Y:S02]  /*0d20*/  LOP3.LUT R8, R19, R12, R8, 0xf8, !PT ;  /* 0x0000000c13087212 */ /* 0x000fe400078ef808 */
[--C-:B------:R-:W-:Y:S02]  /*0d30*/  LOP3.LUT R14, R24, R15, R25.reuse, 0x78, !PT ;  /* 0x0000000f180e7212 */ /* 0x100fe400078e7819 */
[----:B------:R-:W-:Y:S02]  /*0d40*/  LOP3.LUT R17, R17, R9, R10, 0x32, !PT ;  /* 0x0000000911117212 */ /* 0x000fe400078e320a */
[----:B------:R-:W-:Y:S02]  /*0d50*/  LOP3.LUT R10, R16, R15, R25, 0x96, !PT ;  /* 0x0000000f100a7212 */ /* 0x000fe400078e9619 */
[----:B------:R-:W-:Y:S02]  /*0d60*/  LOP3.LUT R9, R8, R7, R14, 0xf8, !PT ;  /* 0x0000000708097212 */ /* 0x000fe400078ef80e */
[----:B------:R-:W-:-:S02]  /*0d70*/  LEA R8, P0, R4, UR10, 0x3 ;  /* 0x0000000a04087c11 */ /* 0x000fc4000f8018ff */
[----:B------:R-:W-:Y:S01]  /*0d80*/  LOP3.LUT R12, R10, R9, R11, 0x32, !PT ;  /* 0x000000090a0c7212 */ /* 0x000fe200078e320b */
[----:B------:R-:W-:Y:S01]  /*0d90*/  IMAD R11, R0, UR5, RZ ;  /* 0x00000005000b7c24 */ /* 0x000fe2000f8e02ff */
[----:B------:R-:W-:Y:S02]  /*0da0*/  SHF.R.S32.HI R10, RZ, 0x1f, R0 ;  /* 0x0000001fff0a7819 */ /* 0x000fe40000011400 */
[----:B------:R-:W-:Y:S02]  /*0db0*/  LOP3.LUT R6, R17, R6, R13, 0x60, !PT ;  /* 0x0000000611067212 */ /* 0x000fe400078e600d */
[----:B------:R-:W-:Y:S01]  /*0dc0*/  LEA.HI.X R9, R4, UR11, R5, 0x3, P0 ;  /* 0x0000000b04097c11 */ /* 0x000fe200080f1c05 */
[----:B------:R-:W-:Y:S01]  /*0dd0*/  IMAD R13, R10, R3, R11 ;  /* 0x000000030a0d7224 */ /* 0x000fe200078e020b */
[----:B------:R-:W-:Y:S01]  /*0de0*/  LOP3.LUT R7, R12, R7, R14, 0x60, !PT ;  /* 0x000000070c077212 */ /* 0x000fe200078e600e */
[----:B------:R-:W-:-:S04]  /*0df0*/  IMAD.WIDE.U32 R10, R3, R0, RZ ;  /* 0x00000000030a7225 */ /* 0x000fc800078e00ff */
[----:B-1----:R-:W-:Y:S01]  /*0e00*/  IMAD.WIDE.U32 R4, R2, UR4, R4 ;  /* 0x0000000402047c25 */ /* 0x002fe2000f8e0004 */
[----:B------:R3:W-:Y:S03]  /*0e10*/  STG.E.64 desc[UR8][R8.64], R6 ;  /* 0x0000000608007986 */ /* 0x0007e6000c101b08 */
[----:B------:R-:W-:Y:S01]  /*0e20*/  IMAD.IADD R3, R11, 0x1, R13 ;  /* 0x000000010b037824 */ /* 0x000fe200078e020d */
[----:B------:R-:W-:-:S04]  /*0e30*/  ISETP.GE.U32.AND P0, PT, R4, R10, PT ;  /* 0x0000000a0400720c */ /* 0x000fc80003f06070 */
[----:B------:R-:W-:-:S13]  /*0e40*/  ISETP.GE.U32.AND.EX P0, PT, R5, R3, PT, P0 ;  /* 0x000000030500720c */ /* 0x000fda0003f06100 */
[----:B---3--:R-:W-:Y:S05]  /*0e50*/  @!P0 BRA `(.L_x_3) ;  /* 0xfffffff000a48947 */ /* 0x008fea000383ffff */
[----:B------:R-:W-:Y:S05]  /*0e60*/  EXIT ;  /* 0x000000000000794d */ /* 0x000fea0003800000 */
        .weak           $__internal_0_$__cuda_sm20_div_u64
        .type           $__internal_0_$__cuda_sm20_div_u64,@function
        .size           $__internal_0_$__cuda_sm20_div_u64,(.L_x_5 - $__internal_0_$__cuda_sm20_div_u64)
$__internal_0_$__cuda_sm20_div_u64:
[----:B------:R-:W0:Y:S02]  /*0e70*/  LDCU UR4, c[0x0][0x394] ;  /* 0x00007280ff0477ac */ /* 0x000e240008000800 */
[----:B0-----:R-:W0:Y:S08]  /*0e80*/  I2F.U64.RP R8, UR4 ;  /* 0x0000000400087d12 */ /* 0x001e300008309000 */
[----:B0-----:R-:W0:Y:S02]  /*0e90*/  MUFU.RCP R8, R8 ;  /* 0x0000000800087308 */ /* 0x001e240000001000 */
[----:B0-----:R-:W-:-:S06]  /*0ea0*/  VIADD R2, R8, 0x1ffffffe ;  /* 0x1ffffffe08027836 */ /* 0x001fcc0000000000 */
[----:B------:R-:W0:Y:S02]  /*0eb0*/  F2I.U64.TRUNC R2, R2 ;  /* 0x0000000200027311 */ /* 0x000e24000020d800 */
[----:B0-----:R-:W-:-:S04]  /*0ec0*/  IMAD.WIDE.U32 R6, R2, UR4, RZ ;  /* 0x0000000402067c25 */ /* 0x001fc8000f8e00ff */
[----:B------:R-:W-:Y:S01]  /*0ed0*/  IMAD R7, R2, UR5, R7 ;  /* 0x0000000502077c24 */ /* 0x000fe2000f8e0207 */
[----:B------:R-:W-:-:S03]  /*0ee0*/  IADD3 R9, P0, PT, RZ, -R6, RZ ;  /* 0x80000006ff097210 */ /* 0x000fc60007f1e0ff */
[----:B------:R-:W-:Y:S02]  /*0ef0*/  IMAD R7, R3, UR4, R7 ;  /* 0x0000000403077c24 */ /* 0x000fe4000f8e0207 */
[----:B------:R-:W-:-:S04]  /*0f00*/  IMAD.HI.U32 R6, R2, R9, RZ ;  /* 0x0000000902067227 */ /* 0x000fc800078e00ff */
[----:B------:R-:W-:Y:S02]  /*0f10*/  IMAD.X R11, RZ, RZ, ~R7, P0 ;  /* 0x000000ffff0b7224 */ /* 0x000fe400000e0e07 */
[----:B------:R-:W-:Y:S02]  /*0f20*/  IMAD.MOV.U32 R7, RZ, RZ, R2 ;  /* 0x000000ffff077224 */ /* 0x000fe400078e0002 */
[-C--:B------:R-:W-:Y:S02]  /*0f30*/  IMAD R13, R3, R11.reuse, RZ ;  /* 0x0000000b030d7224 */ /* 0x080fe400078e02ff */
[----:B------:R-:W-:-:S04]  /*0f40*/  IMAD.WIDE.U32 R6, P0, R2, R11, R6 ;  /* 0x0000000b02067225 */ /* 0x000fc80007800006 */
[----:B------:R-:W-:-:S04]  /*0f50*/  IMAD.HI.U32 R11, R3, R11, RZ ;  /* 0x0000000b030b7227 */ /* 0x000fc800078e00ff */
[----:B------:R-:W-:-:S05]  /*0f60*/  IMAD.HI.U32 R6, P1, R3, R9, R6 ;  /* 0x0000000903067227 */ /* 0x000fca0007820006 */
[----:B------:R-:W-:Y:S01]  /*0f70*/  IADD3 R7, P2, PT, R13, R6, RZ ;  /* 0x000000060d077210 */ /* 0x000fe20007f5e0ff */
[----:B------:R-:W-:-:S04]  /*0f80*/  IMAD.X R6, R11, 0x1, R3, P0 ;  /* 0x000000010b067824 */ /* 0x000fc800000e0603 */
[----:B------:R-:W-:Y:S01]  /*0f90*/  IMAD.WIDE.U32 R2, R7, UR4, RZ ;  /* 0x0000000407027c25 */ /* 0x000fe2000f8e00ff */
[----:B------:R-:W-:-:S03]  /*0fa0*/  IADD3.X R9, PT, PT, RZ, RZ, R6, P2, P1 ;  /* 0x000000ffff097210 */ /* 0x000fc600017e2406 */
[----:B------:R-:W-:Y:S01]  /*0fb0*/  IMAD R6, R7, UR5, R3 ;  /* 0x0000000507067c24 */ /* 0x000fe2000f8e0203 */
[----:B------:R-:W-:-:S03]  /*0fc0*/  IADD3 R3, P0, PT, RZ, -R2, RZ ;  /* 0x80000002ff037210 */ /* 0x000fc60007f1e0ff */
[----:B------:R-:W-:Y:S02]  /*0fd0*/  IMAD R2, R9, UR4, R6 ;  /* 0x0000000409027c24 */ /* 0x000fe4000f8e0206 */
[----:B------:R-:W-:-:S04]  /*0fe0*/  IMAD.HI.U32 R6, R7, R3, RZ ;  /* 0x0000000307067227 */ /* 0x000fc800078e00ff */
[----:B------:R-:W-:-:S04]  /*0ff0*/  IMAD.X R2, RZ, RZ, ~R2, P0 ;  /* 0x000000ffff027224 */ /* 0x000fc800000e0e02 */
[----:B------:R-:W-:-:S04]  /*1000*/  IMAD.WIDE.U32 R6, P0, R7, R2, R6 ;  /* 0x0000000207067225 */ /* 0x000fc80007800006 */
[C---:B------:R-:W-:Y:S02]  /*1010*/  IMAD R8, R9.reuse, R2, RZ ;  /* 0x0000000209087224 */ /* 0x040fe400078e02ff */
[----:B------:R-:W-:-:S04]  /*1020*/  IMAD.HI.U32 R7, P1, R9, R3, R6 ;  /* 0x0000000309077227 */ /* 0x000fc80007820006 */
[----:B------:R-:W-:Y:S01]  /*1030*/  IMAD.HI.U32 R2, R9, R2, RZ ;  /* 0x0000000209027227 */ /* 0x000fe200078e00ff */
[----:B------:R-:W-:-:S03]  /*1040*/  IADD3 R7, P2, PT, R8, R7, RZ ;  /* 0x0000000708077210 */ /* 0x000fc60007f5e0ff */
[----:B------:R-:W-:Y:S02]  /*1050*/  IMAD.X R9, R2, 0x1, R9, P0 ;  /* 0x0000000102097824 */ /* 0x000fe400000e0609 */
[----:B------:R-:W-:-:S03]  /*1060*/  IMAD.HI.U32 R2, R7, R4, RZ ;  /* 0x0000000407027227 */ /* 0x000fc600078e00ff */
[----:B------:R-:W-:Y:S01]  /*1070*/  IADD3.X R9, PT, PT, RZ, RZ, R9, P2, P1 ;  /* 0x000000ffff097210 */ /* 0x000fe200017e2409 */
[----:B------:R-:W-:Y:S02]  /*1080*/  IMAD.MOV.U32 R3, RZ, RZ, RZ ;  /* 0x000000ffff037224 */ /* 0x000fe400078e00ff */
[----:B------:R-:W-:-:S04]  /*1090*/  IMAD.WIDE.U32 R2, R7, R5, R2 ;  /* 0x0000000507027225 */ /* 0x000fc800078e0002 */
[C---:B------:R-:W-:Y:S02]  /*10a0*/  IMAD R7, R9.reuse, R5, RZ ;  /* 0x0000000509077224 */ /* 0x040fe400078e02ff */
[----:B------:R-:W-:-:S04]  /*10b0*/  IMAD.HI.U32 R2, P0, R9, R4, R2 ;  /* 0x0000000409027227 */ /* 0x000fc80007800002 */
[----:B------:R-:W-:Y:S01]  /*10c0*/  IMAD.HI.U32 R6, R9, R5, RZ ;  /* 0x0000000509067227 */ /* 0x000fe200078e00ff */
[----:B------:R-:W-:-:S03]  /*10d0*/  IADD3 R7, P1, PT, R7, R2, RZ ;  /* 0x0000000207077210 */ /* 0x000fc60007f3e0ff */
[----:B------:R-:W-:Y:S02]  /*10e0*/  IMAD.X R6, RZ, RZ, R6, P0 ;  /* 0x000000ffff067224 */ /* 0x000fe400000e0606 */
[----:B------:R-:W-:-:S04]  /*10f0*/  IMAD.WIDE.U32 R2, R7, UR4, RZ ;  /* 0x0000000407027c25 */ /* 0x000fc8000f8e00ff */
[----:B------:R-:W-:Y:S01]  /*1100*/  IMAD.X R6, RZ, RZ, R6, P1 ;  /* 0x000000ffff067224 */ /* 0x000fe200008e0606 */
[----:B------:R-:W-:Y:S01]  /*1110*/  IADD3 R11, P1, PT, -R2, R4, RZ ;  /* 0x00000004020b7210 */ /* 0x000fe20007f3e1ff */
[----:B------:R-:W-:-:S03]  /*1120*/  IMAD R3, R7, UR5, R3 ;  /* 0x0000000507037c24 */ /* 0x000fc6000f8e0203 */
[----:B------:R-:W-:Y:S01]  /*1130*/  ISETP.GE.U32.AND P0, PT, R11, UR4, PT ;  /* 0x000000040b007c0c */ /* 0x000fe2000bf06070 */
[----:B------:R-:W-:-:S04]  /*1140*/  IMAD R2, R6, UR4, R3 ;  /* 0x0000000406027c24 */ /* 0x000fc8000f8e0203 */
[----:B------:R-:W-:Y:S01]  /*1150*/  IMAD.X R10, R5, 0x1, ~R2, P1 ;  /* 0x00000001050a7824 */ /* 0x000fe200008e0e02 */
[----:B------:R-:W-:Y:S02]  /*1160*/  IADD3 R2, P2, PT, R7, 0x1, RZ ;  /* 0x0000000107027810 */ /* 0x000fe40007f5e0ff */
[----:B------:R-:W-:Y:S02]  /*1170*/  IADD3 R8, P1, PT, R11, -UR4, RZ ;  /* 0x800000040b087c10 */ /* 0x000fe4000ff3e0ff */
[C---:B------:R-:W-:Y:S01]  /*1180*/  ISETP.GE.U32.AND.EX P0, PT, R10.reuse, UR5, PT, P0 ;  /* 0x000000050a007c0c */ /* 0x040fe2000bf06100 */
[----:B------:R-:W-:Y:S01]  /*1190*/  IMAD.X R3, RZ, RZ, R6, P2 ;  /* 0x000000ffff037224 */ /* 0x000fe200010e0606 */
[----:B------:R-:W-:Y:S02]  /*11a0*/  IADD3.X R9, PT, PT, R10, ~UR5, RZ, P1, !PT ;  /* 0x800000050a097c10 */ /* 0x000fe40008ffe4ff */
[----:B------:R-:W-:Y:S02]  /*11b0*/  SEL R7, R2, R7, P0 ;  /* 0x0000000702077207 */ /* 0x000fe40000000000 */
[----:B------:R-:W-:-:S02]  /*11c0*/  SEL R8, R8, R11, P0 ;  /* 0x0000000b08087207 */ /* 0x000fc40000000000 */
[----:B------:R-:W-:Y:S01]  /*11d0*/  SEL R6, R3, R6, P0 ;  /* 0x0000000603067207 */ /* 0x000fe20000000000 */
[----:B------:R-:W-:Y:S01]  /*11e0*/  IMAD.MOV.U32 R3, RZ, RZ, 0x0 ;  /* 0x00000000ff037424 */ /* 0x000fe200078e00ff */
[----:B------:R-:W-:Y:S02]  /*11f0*/  IADD3 R12, P2, PT, R7, 0x1, RZ ;  /* 0x00000001070c7810 */ /* 0x000fe40007f5e0ff */
[----:B------:R-:W-:Y:S02]  /*1200*/  SEL R2, R9, R10, P0 ;  /* 0x0000000a09027207 */ /* 0x000fe40000000000 */
[----:B------:R-:W-:Y:S01]  /*1210*/  ISETP.GE.U32.AND P0, PT, R8, UR4, PT ;  /* 0x0000000408007c0c */ /* 0x000fe2000bf06070 */
[----:B------:R-:W-:Y:S01]  /*1220*/  IMAD.X R13, RZ, RZ, R6, P2 ;  /* 0x000000ffff0d7224 */ /* 0x000fe200010e0606 */
[----:B------:R-:W-:Y:S02]  /*1230*/  ISETP.NE.U32.AND P1, PT, RZ, UR4, PT ;  /* 0x00000004ff007c0c */ /* 0x000fe4000bf25070 */
[----:B------:R-:W-:Y:S01]  /*1240*/  ISETP.GE.U32.AND.EX P0, PT, R2, UR5, PT, P0 ;  /* 0x0000000502007c0c */ /* 0x000fe2000bf06100 */
[----:B------:R-:W-:Y:S01]  /*1250*/  IMAD.MOV.U32 R2, RZ, RZ, R0 ;  /* 0x000000ffff027224 */ /* 0x000fe200078e0000 */
[----:B------:R-:W-:-:S02]  /*1260*/  ISETP.NE.AND.EX P1, PT, RZ, UR5, PT, P1 ;  /* 0x00000005ff007c0c */ /* 0x000fc4000bf25310 */
[----:B------:R-:W-:Y:S02]  /*1270*/  SEL R12, R12, R7, P0 ;  /* 0x000000070c0c7207 */ /* 0x000fe40000000000 */
[----:B------:R-:W-:Y:S02]  /*1280*/  SEL R13, R13, R6, P0 ;  /* 0x000000060d0d7207 */ /* 0x000fe40000000000 */
[----:B------:R-:W-:Y:S02]  /*1290*/  SEL R12, R12, 0xffffffff, P1 ;  /* 0xffffffff0c0c7807 */ /* 0x000fe40000800000 */
[----:B------:R-:W-:Y:S01]  /*12a0*/  SEL R13, R13, 0xffffffff, P1 ;  /* 0xffffffff0d0d7807 */ /* 0x000fe20000800000 */
[----:B------:R-:W-:Y:S06]  /*12b0*/  RET.REL.NODEC R2 `(_Z24game_of_life_step_kernelPKmPmii) ;  /* 0xffffffec02507950 */ /* 0x000fec0003c3ffff */
.L_x_4:
[----:B------:R-:W-:-:S00]  /*12c0*/  BRA `(.L_x_4) ;  /* 0xfffffffc00fc7947 */ /* 0x000fc0000383ffff */
[----:B------:R-:W-:-:S00]  /*12d0*/  NOP ;  /* 0x0000000000007918 */ /* 0x000fc00000000000 */
        /* <DEDUP_REMOVED lines=10> */
.L_x_5:


//--------------------- .nv.shared.reserved.0     --------------------------
	.section	.nv.shared.reserved.0,"aw",@nobits
	.weak		__nv_reservedSMEM_offset_0_alias
	.size		__nv_reservedSMEM_offset_0_alias, 0, 64
	.other		__nv_reservedSMEM_offset_0_alias,@"STO_CUDA_RESERVED_SHARED STV_DEFAULT"
__nv_reservedSMEM_offset_0_alias:
	.zero		0
	.zero		64


//--------------------- .nv.constant0._Z24game_of_life_step_kernelPKmPmii --------------------------
	.section	.nv.constant0._Z24game_of_life_step_kernelPKmPmii,"a",@progbits
	.sectionflags	@""
	.align	4
.nv.constant0._Z24game_of_life_step_kernelPKmPmii:
	.zero		920


//--------------------- SYMBOLS --------------------------

	.type		.nv.reservedSmem.offset0,@object
	.size		.nv.reservedSmem.offset0,0x4
